//
// Generated by NVIDIA NVVM Compiler
//
// Compiler Build ID: CL-36424714
// Cuda compilation tools, release 13.0, V13.0.88
// Based on NVVM 20.0.0
//

.version 9.0
.target sm_100
.address_size 64

	// .globl	_Z9cuda_gateI8hadamardEvilllPPd
.const .align 8 .b8 state_data_device_list_constmem[128];

.visible .entry _Z9cuda_gateI8hadamardEvilllPPd(
	.param .u32 _Z9cuda_gateI8hadamardEvilllPPd_param_0,
	.param .u64 _Z9cuda_gateI8hadamardEvilllPPd_param_1,
	.param .u64 _Z9cuda_gateI8hadamardEvilllPPd_param_2,
	.param .u64 _Z9cuda_gateI8hadamardEvilllPPd_param_3,
	.param .u64 .ptr .align 1 _Z9cuda_gateI8hadamardEvilllPPd_param_4
)
{
	.reg .pred 	%p<4>;
	.reg .b32 	%r<24>;
	.reg .b64 	%rd<38>;
	.reg .b64 	%fd<7>;

	ld.param.u32 	%r21, [_Z9cuda_gateI8hadamardEvilllPPd_param_0];
	ld.param.u64 	%rd1, [_Z9cuda_gateI8hadamardEvilllPPd_param_1];
	ld.param.u64 	%rd2, [_Z9cuda_gateI8hadamardEvilllPPd_param_2];
	ld.param.u64 	%rd3, [_Z9cuda_gateI8hadamardEvilllPPd_param_3];
	setp.lt.s32 	%p1, %r21, 1;
	mov.b32 	%r23, -1;
	@%p1 bra 	$L__BB0_4;
	setp.eq.s32 	%p2, %r21, 1;
	mov.b32 	%r23, 0;
	@%p2 bra 	$L__BB0_4;
	mov.b32 	%r23, 0;
$L__BB0_3:
	add.s32 	%r23, %r23, 1;
	shr.u32 	%r4, %r21, 1;
	setp.gt.u32 	%p3, %r21, 3;
	mov.u32 	%r21, %r4;
	@%p3 bra 	$L__BB0_3;
$L__BB0_4:
	not.b32 	%r10, %r23;
	cvt.u64.u32 	%rd4, %r10;
	mov.u32 	%r11, %tid.x;
	mov.u32 	%r12, %ctaid.x;
	mov.u32 	%r13, %ntid.x;
	mad.lo.s32 	%r14, %r12, %r13, %r11;
	cvt.u64.u32 	%rd5, %r14;
	cvt.u32.u64 	%r15, %rd2;
	cvt.u32.u64 	%r16, %rd4;
	add.s32 	%r17, %r15, %r16;
	shl.b64 	%rd6, %rd1, %r17;
	add.s64 	%rd7, %rd6, %rd5;
	cvt.u32.u64 	%r18, %rd3;
	mov.b64 	%rd8, -1;
	shl.b64 	%rd9, %rd8, %r18;
	not.b64 	%rd10, %rd9;
	cvt.u64.u32 	%rd11, %r23;
	cvt.u32.u64 	%r19, %rd11;
	sub.s32 	%r20, %r15, %r19;
	shl.b64 	%rd12, %rd8, %r20;
	not.b64 	%rd13, %rd12;
	and.b64  	%rd14, %rd7, %rd10;
	and.b64  	%rd15, %rd7, %rd9;
	shl.b64 	%rd16, %rd15, 1;
	or.b64  	%rd17, %rd16, %rd14;
	mov.b64 	%rd18, 1;
	shl.b64 	%rd19, %rd18, %r18;
	or.b64  	%rd20, %rd17, %rd19;
	shr.s64 	%rd21, %rd17, %r20;
	and.b64  	%rd22, %rd17, %rd13;
	shr.s64 	%rd23, %rd20, %r20;
	and.b64  	%rd24, %rd20, %rd13;
	shl.b64 	%rd25, %rd21, 3;
	mov.u64 	%rd26, state_data_device_list_constmem;
	add.s64 	%rd27, %rd26, %rd25;
	ld.const.u64 	%rd28, [%rd27];
	cvta.to.global.u64 	%rd29, %rd28;
	shl.b64 	%rd30, %rd22, 3;
	add.s64 	%rd31, %rd29, %rd30;
	ld.global.f64 	%fd1, [%rd31];
	shl.b64 	%rd32, %rd23, 3;
	add.s64 	%rd33, %rd26, %rd32;
	ld.const.u64 	%rd34, [%rd33];
	cvta.to.global.u64 	%rd35, %rd34;
	shl.b64 	%rd36, %rd24, 3;
	add.s64 	%rd37, %rd35, %rd36;
	ld.global.f64 	%fd2, [%rd37];
	add.f64 	%fd3, %fd1, %fd2;
	mul.f64 	%fd4, %fd3, 0d3FE6A09E667F3BCC;
	st.global.f64 	[%rd31], %fd4;
	sub.f64 	%fd5, %fd1, %fd2;
	mul.f64 	%fd6, %fd5, 0d3FE6A09E667F3BCC;
	st.global.f64 	[%rd37], %fd6;
	ret;

}


// ===== COMPILED SASS (sm_100) =====

	.target	sm_100

	.elftype	@"ET_EXEC"


//--------------------- .note.nv.tkinfo           --------------------------
	.section	.note.nv.tkinfo,"",@"SHT_NOTE"
	.sectionflags	@"SHF_NOTE_NV_TKINFO"
	.tkinfo
        /*0018*/ 	.word	0x00000002
        /*0030*/ 	.string	""
        /*0030*/ 	.string	"ptxas"
        /*0030*/ 	.string	"Cuda compilation tools, release 13.0, V13.0.88"
        /*0030*/ 	.string	"Build cuda_13.0.r13.0/compiler.36424714_0"
        /*0030*/ 	.string	"-arch sm_100 -m 64 "



//--------------------- .note.nv.cuinfo           --------------------------
	.section	.note.nv.cuinfo,"",@"SHT_NOTE"
	.sectionflags	@"SHF_NOTE_NV_CUINFO"
        /*0018*/ 	.short	0x0002
        /*001a*/ 	.short	0x0064
        /*001c*/ 	.short	0x0082
	.zero		2


//--------------------- .nv.info                  --------------------------
	.section	.nv.info,"",@"SHT_CUDA_INFO"
	.align	4


	//----- nvinfo : EIATTR_REGCOUNT
	.align		4
        /*0000*/ 	.byte	0x04, 0x2f
        /*0002*/ 	.short	(.L_2 - .L_1)
	.align		4
.L_1:
        /*0004*/ 	.word	index@(_Z9cuda_gateI8hadamardEvilllPPd)
        /*0008*/ 	.word	0x0000000f


	//----- nvinfo : EIATTR_FRAME_SIZE
	.align		4
.L_2:
        /*000c*/ 	.byte	0x04, 0x11
        /*000e*/ 	.short	(.L_4 - .L_3)
	.align		4
.L_3:
        /*0010*/ 	.word	index@(_Z9cuda_gateI8hadamardEvilllPPd)
        /*0014*/ 	.word	0x00000000


	//----- nvinfo : EIATTR_MIN_STACK_SIZE
	.align		4
.L_4:
        /*0018*/ 	.byte	0x04, 0x12
        /*001a*/ 	.short	(.L_6 - .L_5)
	.align		4
.L_5:
        /*001c*/ 	.word	index@(_Z9cuda_gateI8hadamardEvilllPPd)
        /*0020*/ 	.word	0x00000000
.L_6:


//--------------------- .nv.compat                --------------------------
	.section	.nv.compat,"",@"SHT_CUDA_COMPAT_INFO"
	.align	4
        /*0000*/ 	.byte	0x02, 0x09, 0x00, 0x00, 0x02, 0x02, 0x01, 0x00, 0x02, 0x05, 0x05, 0x00, 0x03, 0x07, 0x01, 0x01
        /*0010*/ 	.byte	0x02, 0x03, 0x00, 0x00, 0x02, 0x06, 0x01, 0x00, 0x04, 0x0b, 0x08, 0x00, 0x01, 0x00, 0x00, 0x00
        /*0020*/ 	.byte	0x00, 0x00, 0x00, 0x00


//--------------------- .nv.info._Z9cuda_gateI8hadamardEvilllPPd --------------------------
	.section	.nv.info._Z9cuda_gateI8hadamardEvilllPPd,"",@"SHT_CUDA_INFO"
	.sectionflags	@""
	.align	4


	//----- nvinfo : EIATTR_CUDA_API_VERSION
	.align		4
        /*0000*/ 	.byte	0x04, 0x37
        /*0002*/ 	.short	(.L_8 - .L_7)
.L_7:
        /*0004*/ 	.word	0x00000082


	//----- nvinfo : EIATTR_KPARAM_INFO
	.align		4
.L_8:
        /*0008*/ 	.byte	0x04, 0x17
        /*000a*/ 	.short	(.L_10 - .L_9)
.L_9:
        /*000c*/ 	.word	0x00000000
        /*0010*/ 	.short	0x0004
        /*0012*/ 	.short	0x0020
        /*0014*/ 	.byte	0x00, 0xf5, 0x21, 0x00


	//----- nvinfo : EIATTR_KPARAM_INFO
	.align		4
.L_10:
        /*0018*/ 	.byte	0x04, 0x17
        /*001a*/ 	.short	(.L_12 - .L_11)
.L_11:
        /*001c*/ 	.word	0x00000000
        /*0020*/ 	.short	0x0003
        /*0022*/ 	.short	0x0018
        /*0024*/ 	.byte	0x00, 0xf0, 0x21, 0x00


	//----- nvinfo : EIATTR_KPARAM_INFO
	.align		4
.L_12:
        /*0028*/ 	.byte	0x04, 0x17
        /*002a*/ 	.short	(.L_14 - .L_13)
.L_13:
        /*002c*/ 	.word	0x00000000
        /*0030*/ 	.short	0x0002
        /*0032*/ 	.short	0x0010
        /*0034*/ 	.byte	0x00, 0xf0, 0x21, 0x00


	//----- nvinfo : EIATTR_KPARAM_INFO
	.align		4
.L_14:
        /*0038*/ 	.byte	0x04, 0x17
        /*003a*/ 	.short	(.L_16 - .L_15)
.L_15:
        /*003c*/ 	.word	0x00000000
        /*0040*/ 	.short	0x0001
        /*0042*/ 	.short	0x0008
        /*0044*/ 	.byte	0x00, 0xf0, 0x21, 0x00


	//----- nvinfo : EIATTR_KPARAM_INFO
	.align		4
.L_16:
        /*0048*/ 	.byte	0x04, 0x17
        /*004a*/ 	.short	(.L_18 - .L_17)
.L_17:
        /*004c*/ 	.word	0x00000000
        /*0050*/ 	.short	0x0000
        /*0052*/ 	.short	0x0000
        /*0054*/ 	.byte	0x00, 0xf0, 0x11, 0x00


	//----- nvinfo : EIATTR_SPARSE_MMA_MASK
	.align		4
.L_18:
        /*0058*/ 	.byte	0x03, 0x50
        /*005a*/ 	.short	0x0000


	//----- nvinfo : EIATTR_MAXREG_COUNT
	.align		4
        /*005c*/ 	.byte	0x03, 0x1b
        /*005e*/ 	.short	0x00ff


	//----- nvinfo : EIATTR_MERCURY_ISA_VERSION
	.align		4
        /*0060*/ 	.byte	0x03, 0x5f
        /*0062*/ 	.short	0x0101


	//----- nvinfo : EIATTR_VRC_CTA_INIT_COUNT
	.align		4
        /*0064*/ 	.byte	0x02, 0x4a
	.zero		1
	.zero		1


	//----- nvinfo : EIATTR_EXIT_INSTR_OFFSETS
	.align		4
        /*0068*/ 	.byte	0x04, 0x1c
        /*006a*/ 	.short	(.L_20 - .L_19)


	//   ....[0]....
.L_19:
        /*006c*/ 	.word	0x00000460


	//----- nvinfo : EIATTR_CBANK_PARAM_SIZE
	.align		4
.L_20:
        /*0070*/ 	.byte	0x03, 0x19
        /*0072*/ 	.short	0x0028


	//----- nvinfo : EIATTR_PARAM_CBANK
	.align		4
        /*0074*/ 	.byte	0x04, 0x0a
        /*0076*/ 	.short	(.L_22 - .L_21)
	.align		4
.L_21:
        /*0078*/ 	.word	index@(.nv.constant0._Z9cuda_gateI8hadamardEvilllPPd)
        /*007c*/ 	.short	0x0380
        /*007e*/ 	.short	0x0028


	//----- nvinfo : EIATTR_SW_WAR
	.align		4
.L_22:
        /*0080*/ 	.byte	0x04, 0x36
        /*0082*/ 	.short	(.L_24 - .L_23)
.L_23:
        /*0084*/ 	.word	0x00000008
.L_24:


//--------------------- .nv.callgraph             --------------------------
	.section	.nv.callgraph,"",@"SHT_CUDA_CALLGRAPH"
	.align	4
	.sectionentsize	8
	.align		4
        /*0000*/ 	.word	0x00000000
	.align		4
        /*0004*/ 	.word	0xffffffff
	.align		4
        /*0008*/ 	.word	0x00000000
	.align		4
        /*000c*/ 	.word	0xfffffffe
	.align		4
        /*0010*/ 	.word	0x00000000
	.align		4
        /*0014*/ 	.word	0xfffffffd
	.align		4
        /*0018*/ 	.word	0x00000000
	.align		4
        /*001c*/ 	.word	0xfffffffc


//--------------------- .nv.constant3             --------------------------
	.section	.nv.constant3,"a",@progbits
	.align	8
.nv.constant3:
	.type		state_data_device_list_constmem,@object
	.size		state_data_device_list_constmem,(.L_0 - state_data_device_list_constmem)
state_data_device_list_constmem:
	.zero		128
.L_0:


//--------------------- .text._Z9cuda_gateI8hadamardEvilllPPd --------------------------
	.section	.text._Z9cuda_gateI8hadamardEvilllPPd,"ax",@progbits
	.align	128
        .global         _Z9cuda_gateI8hadamardEvilllPPd
        .type           _Z9cuda_gateI8hadamardEvilllPPd,@function
        .size           _Z9cuda_gateI8hadamardEvilllPPd,(.L_x_3 - _Z9cuda_gateI8hadamardEvilllPPd)
        .other          _Z9cuda_gateI8hadamardEvilllPPd,@"STO_CUDA_ENTRY STV_DEFAULT"
_Z9cuda_gateI8hadamardEvilllPPd:
.text._Z9cuda_gateI8hadamardEvilllPPd:
[----:B------:R-:W-:Y:S01]  /*0000*/  LDC R1, c[0x0][0x37c] ;  /* 0x0000df00ff017b82 */ /* 0x000fe20000000800 */
[----:B------:R-:W0:Y:S01]  /*0010*/  LDCU UR5, c[0x0][0x380] ;  /* 0x00007000ff0577ac */ /* 0x000e220008000800 */
[----:B------:R-:W1:Y:S01]  /*0020*/  LDCU.64 UR10, c[0x0][0x358] ;  /* 0x00006b00ff0a77ac */ /* 0x000e620008000a00 */
[----:B------:R-:W-:Y:S01]  /*0030*/  UMOV UR4, 0xffffffff ;  /* 0xffffffff00047882 */ /* 0x000fe20000000000 */
[----:B0-----:R-:W-:-:S09]  /*0040*/  UISETP.GE.AND UP0, UPT, UR5, 0x1, UPT ;  /* 0x000000010500788c */ /* 0x001fd2000bf06270 */
[----:B-1----:R-:W-:Y:S05]  /*0050*/  BRA.U !UP0, `(.L_x_0) ;  /* 0x0000000108287547 */ /* 0x002fea000b800000 */
[----:B------:R-:W-:Y:S01]  /*0060*/  UISETP.NE.AND UP0, UPT, UR5, 0x1, UPT ;  /* 0x000000010500788c */ /* 0x000fe2000bf05270 */
[----:B------:R-:W-:-:S08]  /*0070*/  UMOV UR4, URZ ;  /* 0x000000ff00047c82 */ /* 0x000fd00008000000 */
[----:B------:R-:W-:Y:S05]  /*0080*/  BRA.U !UP0, `(.L_x_0) ;  /* 0x00000001081c7547 */ /* 0x000fea000b800000 */
[----:B------:R-:W0:Y:S01]  /*0090*/  LDCU UR5, c[0x0][0x380] ;  /* 0x00007000ff0577ac */ /* 0x000e220008000800 */
[----:B------:R-:W-:-:S05]  /*00a0*/  UMOV UR4, URZ ;  /* 0x000000ff00047c82 */ /* 0x000fca0008000000 */
.L_x_1:
[----:B0-----:R-:W-:Y:S02]  /*00b0*/  UISETP.GT.U32.AND UP0, UPT, UR5, 0x3, UPT ;  /* 0x000000030500788c */ /* 0x001fe4000bf04070 */
[----:B------:R-:W-:Y:S02]  /*00c0*/  USHF.R.U32.HI UR6, URZ, 0x1, UR5 ;  /* 0x00000001ff067899 */ /* 0x000fe40008011605 */
[----:B------:R-:W-:-:S05]  /*00d0*/  UIADD3 UR4, UPT, UPT, UR4, 0x1, URZ ;  /* 0x0000000104047890 */ /* 0x000fca000fffe0ff */
[----:B------:R-:W-:Y:S01]  /*00e0*/  UMOV UR5, UR6 ;  /* 0x0000000600057c82 */ /* 0x000fe20008000000 */
[----:B------:R-:W-:Y:S06]  /*00f0*/  BRA.U UP0, `(.L_x_1) ;  /* 0xfffffffd00ec7547 */ /* 0x000fec000b83ffff */
.L_x_0:
[----:B------:R-:W0:Y:S01]  /*0100*/  S2R R0, SR_TID.X ;  /* 0x0000000000007919 */ /* 0x000e220000002100 */
[----:B------:R-:W0:Y:S01]  /*0110*/  S2UR UR12, SR_CTAID.X ;  /* 0x00000000000c79c3 */ /* 0x000e220000002500 */
[----:B------:R-:W1:Y:S01]  /*0120*/  LDCU UR6, c[0x0][0x390] ;  /* 0x00007200ff0677ac */ /* 0x000e620008000800 */
[----:B------:R-:W2:Y:S06]  /*0130*/  LDCU.64 UR8, c[0x0][0x388] ;  /* 0x00007100ff0877ac */ /* 0x000eac0008000a00 */
[----:B------:R-:W0:Y:S01]  /*0140*/  LDC R3, c[0x0][0x360] ;  /* 0x0000d800ff037b82 */ /* 0x000e220000000800 */
[----:B------:R-:W3:Y:S01]  /*0150*/  LDCU UR7, c[0x0][0x398] ;  /* 0x00007300ff0777ac */ /* 0x000ee20008000800 */
[----:B------:R-:W-:-:S04]  /*0160*/  ULOP3.LUT UR5, URZ, UR4, URZ, 0x33, !UPT ;  /* 0x00000004ff057292 */ /* 0x000fc8000f8e33ff */
[----:B-1----:R-:W-:Y:S02]  /*0170*/  UIADD3 UR5, UPT, UPT, UR5, UR6, URZ ;  /* 0x0000000605057290 */ /* 0x002fe4000fffe0ff */
[----:B------:R-:W-:Y:S02]  /*0180*/  UIADD3 UR4, UPT, UPT, -UR4, UR6, URZ ;  /* 0x0000000604047290 */ /* 0x000fe4000fffe1ff */
[----:B--2---:R-:W-:Y:S02]  /*0190*/  USHF.L.U32 UR13, UR8, UR5, URZ ;  /* 0x00000005080d7299 */ /* 0x004fe400080006ff */
[----:B------:R-:W-:-:S03]  /*01a0*/  USHF.L.U64.HI UR5, UR8, UR5, UR9 ;  /* 0x0000000508057299 */ /* 0x000fc60008010209 */
[----:B------:R-:W-:Y:S01]  /*01b0*/  UMOV UR8, 0xffffffff ;  /* 0xffffffff00087882 */ /* 0x000fe20000000000 */
[----:B0-----:R-:W-:Y:S01]  /*01c0*/  IMAD R0, R3, UR12, R0 ;  /* 0x0000000c03007c24 */ /* 0x001fe2000f8e0200 */
[----:B---3--:R-:W-:-:S04]  /*01d0*/  USHF.L.U32 UR12, UR8, UR7, URZ ;  /* 0x00000007080c7299 */ /* 0x008fc800080006ff */
[----:B------:R-:W-:Y:S01]  /*01e0*/  IADD3 R0, P0, PT, R0, UR13, RZ ;  /* 0x0000000d00007c10 */ /* 0x000fe2000ff1e0ff */
[----:B------:R-:W-:-:S03]  /*01f0*/  USHF.L.U64.HI UR13, UR8, UR7, 0xffffffff ;  /* 0xffffffff080d7499 */ /* 0x000fc60008010207 */
[----:B------:R-:W-:Y:S01]  /*0200*/  LOP3.LUT R10, R0, UR12, RZ, 0xc0, !PT ;  /* 0x0000000c000a7c12 */ /* 0x000fe2000f8ec0ff */
[----:B------:R-:W-:Y:S01]  /*0210*/  IMAD.X R5, RZ, RZ, UR5, P0 ;  /* 0x00000005ff057e24 */ /* 0x000fe200080e06ff */
[----:B------:R-:W-:Y:S02]  /*0220*/  UMOV UR5, 0x1 ;  /* 0x0000000100057882 */ /* 0x000fe40000000000 */
[----:B------:R-:W-:Y:S01]  /*0230*/  USHF.L.U32 UR9, UR5, UR7, URZ ;  /* 0x0000000705097299 */ /* 0x000fe200080006ff */
[----:B------:R-:W-:Y:S01]  /*0240*/  IMAD.SHL.U32 R9, R10, 0x2, RZ ;  /* 0x000000020a097824 */ /* 0x000fe200078e00ff */
[----:B------:R-:W-:Y:S01]  /*0250*/  LOP3.LUT R3, R5, UR13, RZ, 0xc0, !PT ;  /* 0x0000000d05037c12 */ /* 0x000fe2000f8ec0ff */
[----:B------:R-:W-:-:S03]  /*0260*/  USHF.L.U64.HI UR5, UR5, UR7, URZ ;  /* 0x0000000705057299 */ /* 0x000fc600080102ff */
[----:B------:R-:W-:Y:S02]  /*0270*/  SHF.L.U64.HI R10, R10, 0x1, R3 ;  /* 0x000000010a0a7819 */ /* 0x000fe40000010203 */
[----:B------:R-:W-:Y:S02]  /*0280*/  LOP3.LUT R9, R9, UR12, R0, 0xf2, !PT ;  /* 0x0000000c09097c12 */ /* 0x000fe4000f8ef200 */
[----:B------:R-:W-:Y:S02]  /*0290*/  LOP3.LUT R10, R10, UR13, R5, 0xf2, !PT ;  /* 0x0000000d0a0a7c12 */ /* 0x000fe4000f8ef205 */
[C---:B------:R-:W-:Y:S02]  /*02a0*/  LOP3.LUT R7, R9.reuse, UR9, RZ, 0xfc, !PT ;  /* 0x0000000909077c12 */ /* 0x040fe4000f8efcff */
[----:B------:R-:W-:Y:S01]  /*02b0*/  LOP3.LUT R8, R10, UR5, RZ, 0xfc, !PT ;  /* 0x000000050a087c12 */ /* 0x000fe2000f8efcff */
[----:B------:R-:W-:Y:S02]  /*02c0*/  USHF.L.U32 UR5, UR8, UR4, URZ ;  /* 0x0000000408057299 */ /* 0x000fe400080006ff */
[----:B------:R-:W-:-:S02]  /*02d0*/  SHF.R.S64 R12, R9, UR4, R10 ;  /* 0x00000004090c7c19 */ /* 0x000fc4000800100a */
[----:B------:R-:W-:Y:S01]  /*02e0*/  SHF.R.S64 R0, R7, UR4, R8 ;  /* 0x0000000407007c19 */ /* 0x000fe20008001008 */
[----:B------:R-:W-:Y:S02]  /*02f0*/  USHF.L.U64.HI UR4, UR8, UR4, 0xffffffff ;  /* 0xffffffff08047499 */ /* 0x000fe40008010204 */
[----:B------:R-:W-:Y:S01]  /*0300*/  IMAD.SHL.U32 R12, R12, 0x8, RZ ;  /* 0x000000080c0c7824 */ /* 0x000fe200078e00ff */
[----:B------:R-:W-:Y:S01]  /*0310*/  LOP3.LUT R9, R9, UR5, RZ, 0x30, !PT ;  /* 0x0000000509097c12 */ /* 0x000fe2000f8e30ff */
[----:B------:R-:W-:Y:S01]  /*0320*/  IMAD.SHL.U32 R0, R0, 0x8, RZ ;  /* 0x0000000800007824 */ /* 0x000fe200078e00ff */
[----:B------:R-:W-:Y:S01]  /*0330*/  LOP3.LUT R7, R7, UR5, RZ, 0x30, !PT ;  /* 0x0000000507077c12 */ /* 0x000fe2000f8e30ff */
[----:B------:R-:W0:Y:S01]  /*0340*/  LDC.64 R2, c[0x3][R12] ;  /* 0x00c000000c027b82 */ /* 0x000e220000000a00 */
[----:B------:R-:W-:Y:S02]  /*0350*/  LOP3.LUT R10, R10, UR4, RZ, 0x30, !PT ;  /* 0x000000040a0a7c12 */ /* 0x000fe4000f8e30ff */
[----:B------:R-:W-:-:S05]  /*0360*/  LOP3.LUT R8, R8, UR4, RZ, 0x30, !PT ;  /* 0x0000000408087c12 */ /* 0x000fca000f8e30ff */
[----:B------:R-:W1:Y:S01]  /*0370*/  LDC.64 R4, c[0x3][R0] ;  /* 0x00c0000000047b82 */ /* 0x000e620000000a00 */
[----:B0-----:R-:W-:-:S04]  /*0380*/  LEA R2, P0, R9, R2, 0x3 ;  /* 0x0000000209027211 */ /* 0x001fc800078018ff */
[----:B------:R-:W-:Y:S02]  /*0390*/  LEA.HI.X R3, R9, R3, R10, 0x3, P0 ;  /* 0x0000000309037211 */ /* 0x000fe400000f1c0a */
[----:B-1----:R-:W-:-:S04]  /*03a0*/  LEA R6, P1, R7, R4, 0x3 ;  /* 0x0000000407067211 */ /* 0x002fc800078218ff */
[----:B------:R-:W-:Y:S02]  /*03b0*/  LEA.HI.X R7, R7, R5, R8, 0x3, P1 ;  /* 0x0000000507077211 */ /* 0x000fe400008f1c08 */
[----:B------:R-:W2:Y:S04]  /*03c0*/  LDG.E.64 R4, desc[UR10][R2.64] ;  /* 0x0000000a02047981 */ /* 0x000ea8000c1e1b00 */
[----:B------:R-:W2:Y:S01]  /*03d0*/  LDG.E.64 R8, desc[UR10][R6.64] ;  /* 0x0000000a06087981 */ /* 0x000ea2000c1e1b00 */
[----:B------:R-:W-:Y:S01]  /*03e0*/  UMOV UR4, 0x667f3bcc ;  /* 0x667f3bcc00047882 */ /* 0x000fe20000000000 */
[----:B------:R-:W-:Y:S01]  /*03f0*/  UMOV UR5, 0x3fe6a09e ;  /* 0x3fe6a09e00057882 */ /* 0x000fe20000000000 */
[C-C-:B--2---:R-:W-:Y:S02]  /*0400*/  DADD R10, R4.reuse, R8.reuse ;  /* 0x00000000040a7229 */ /* 0x144fe40000000008 */
[----:B------:R-:W-:-:S06]  /*0410*/  DADD R4, R4, -R8 ;  /* 0x0000000004047229 */ /* 0x000fcc0000000808 */
[----:B------:R-:W-:Y:S02]  /*0420*/  DMUL R10, R10, UR4 ;  /* 0x000000040a0a7c28 */ /* 0x000fe40008000000 */
[----:B------:R-:W-:-:S05]  /*0430*/  DMUL R4, R4, UR4 ;  /* 0x0000000404047c28 */ /* 0x000fca0008000000 */
[----:B------:R-:W-:Y:S04]  /*0440*/  STG.E.64 desc[UR10][R2.64], R10 ;  /* 0x0000000a02007986 */ /* 0x000fe8000c101b0a */
[----:B------:R-:W-:Y:S01]  /*0450*/  STG.E.64 desc[UR10][R6.64], R4 ;  /* 0x0000000406007986 */ /* 0x000fe2000c101b0a */
[----:B------:R-:W-:Y:S05]  /*0460*/  EXIT ;  /* 0x000000000000794d */ /* 0x000fea0003800000 */
.L_x_2:
[----:B------:R-:W-:-:S00]  /*0470*/  BRA `(.L_x_2) ;  /* 0xfffffffc00fc7947 */ /* 0x000fc0000383ffff */
[----:B------:R-:W-:-:S00]  /*0480*/  NOP ;  /* 0x0000000000007918 */ /* 0x000fc00000000000 */
[----:B------:R-:W-:-:S00]  /*0490*/  NOP ;  /* 0x0000000000007918 */ /* 0x000fc00000000000 */
[----:B------:R-:W-:-:S00]  /*04a0*/  NOP ;  /* 0x0000000000007918 */ /* 0x000fc00000000000 */
[----:B------:R-:W-:-:S00]  /*04b0*/  NOP ;  /* 0x0000000000007918 */ /* 0x000fc00000000000 */
[----:B------:R-:W-:-:S00]  /*04c0*/  NOP ;  /* 0x0000000000007918 */ /* 0x000fc00000000000 */
[----:B------:R-:W-:-:S00]  /*04d0*/  NOP ;  /* 0x0000000000007918 */ /* 0x000fc00000000000 */
[----:B------:R-:W-:-:S00]  /*04e0*/  NOP ;  /* 0x0000000000007918 */ /* 0x000fc00000000000 */
[----:B------:R-:W-:-:S00]  /*04f0*/  NOP ;  /* 0x0000000000007918 */ /* 0x000fc00000000000 */
.L_x_3:


//--------------------- .nv.shared.reserved.0     --------------------------
	.section	.nv.shared.reserved.0,"aw",@nobits
	.weak		__nv_reservedSMEM_offset_0_alias
	.size		__nv_reservedSMEM_offset_0_alias, 0, 64
	.other		__nv_reservedSMEM_offset_0_alias,@"STO_CUDA_RESERVED_SHARED STV_DEFAULT"
__nv_reservedSMEM_offset_0_alias:
	.zero		0
	.zero		64


//--------------------- .nv.constant0._Z9cuda_gateI8hadamardEvilllPPd --------------------------
	.section	.nv.constant0._Z9cuda_gateI8hadamardEvilllPPd,"a",@progbits
	.sectionflags	@""
	.align	4
.nv.constant0._Z9cuda_gateI8hadamardEvilllPPd:
	.zero		936


//--------------------- SYMBOLS --------------------------

	.type		.nv.reservedSmem.offset0,@object
	.size		.nv.reservedSmem.offset0,0x4
